//
// Generated by NVIDIA NVVM Compiler
//
// Compiler Build ID: CL-36424714
// Cuda compilation tools, release 13.0, V13.0.88
// Based on NVVM 20.0.0
//

.version 9.0
.target sm_100
.address_size 64

	// .globl	_Z15jacobi_update_APdS_S_i

.visible .entry _Z15jacobi_update_APdS_S_i(
	.param .u64 .ptr .align 1 _Z15jacobi_update_APdS_S_i_param_0,
	.param .u64 .ptr .align 1 _Z15jacobi_update_APdS_S_i_param_1,
	.param .u64 .ptr .align 1 _Z15jacobi_update_APdS_S_i_param_2,
	.param .u32 _Z15jacobi_update_APdS_S_i_param_3
)
{
	.reg .pred 	%p<3>;
	.reg .b32 	%r<27>;
	.reg .b64 	%rd<12>;
	.reg .b64 	%fd<6>;

	ld.param.u64 	%rd1, [_Z15jacobi_update_APdS_S_i_param_0];
	ld.param.u64 	%rd2, [_Z15jacobi_update_APdS_S_i_param_1];
	ld.param.u64 	%rd3, [_Z15jacobi_update_APdS_S_i_param_2];
	ld.param.u32 	%r6, [_Z15jacobi_update_APdS_S_i_param_3];
	mov.u32 	%r7, %ctaid.x;
	mov.u32 	%r8, %ntid.x;
	mov.u32 	%r9, %tid.x;
	mad.lo.s32 	%r10, %r7, %r8, %r9;
	add.s32 	%r1, %r10, 1;
	mov.u32 	%r11, %ctaid.y;
	mov.u32 	%r12, %ntid.y;
	mov.u32 	%r13, %tid.y;
	mad.lo.s32 	%r14, %r11, %r12, %r13;
	add.s32 	%r2, %r14, 1;
	mov.u32 	%r16, %ctaid.z;
	mov.u32 	%r17, %ntid.z;
	mov.u32 	%r18, %tid.z;
	mad.lo.s32 	%r19, %r16, %r17, %r18;
	add.s32 	%r3, %r19, 1;
	add.s32 	%r21, %r6, -1;
	max.s32 	%r22, %r1, %r2;
	max.s32 	%r23, %r22, %r3;
	setp.ge.s32 	%p1, %r23, %r21;
	@%p1 bra 	$L__BB0_3;
	mad.lo.s32 	%r24, %r6, %r1, %r2;
	mad.lo.s32 	%r4, %r24, %r6, %r3;
	mul.lo.s32 	%r25, %r6, %r6;
	mul.lo.s32 	%r26, %r25, %r6;
	setp.ge.s32 	%p2, %r4, %r26;
	@%p2 bra 	$L__BB0_3;
	cvta.to.global.u64 	%rd4, %rd2;
	mul.wide.s32 	%rd5, %r4, 8;
	add.s64 	%rd6, %rd4, %rd5;
	ld.global.f64 	%fd1, [%rd6];
	cvta.to.global.u64 	%rd7, %rd1;
	add.s64 	%rd8, %rd7, %rd5;
	ld.global.f64 	%fd2, [%rd8];
	sub.f64 	%fd3, %fd1, %fd2;
	abs.f64 	%fd4, %fd3;
	mov.b64 	%rd9, %fd4;
	cvta.to.global.u64 	%rd10, %rd3;
	atom.global.max.u64 	%rd11, [%rd10], %rd9;
	ld.global.f64 	%fd5, [%rd6];
	st.global.f64 	[%rd8], %fd5;
$L__BB0_3:
	ret;

}
	// .globl	_Z15jacobi_update_BPdS_i
.visible .entry _Z15jacobi_update_BPdS_i(
	.param .u64 .ptr .align 1 _Z15jacobi_update_BPdS_i_param_0,
	.param .u64 .ptr .align 1 _Z15jacobi_update_BPdS_i_param_1,
	.param .u32 _Z15jacobi_update_BPdS_i_param_2
)
{
	.reg .pred 	%p<3>;
	.reg .b32 	%r<39>;
	.reg .b64 	%rd<16>;
	.reg .b64 	%fd<13>;

	ld.param.u64 	%rd1, [_Z15jacobi_update_BPdS_i_param_0];
	ld.param.u64 	%rd2, [_Z15jacobi_update_BPdS_i_param_1];
	ld.param.u32 	%r12, [_Z15jacobi_update_BPdS_i_param_2];
	mov.u32 	%r13, %ctaid.x;
	mov.u32 	%r14, %ntid.x;
	mov.u32 	%r15, %tid.x;
	mad.lo.s32 	%r1, %r13, %r14, %r15;
	add.s32 	%r2, %r1, 1;
	mov.u32 	%r16, %ctaid.y;
	mov.u32 	%r17, %ntid.y;
	mov.u32 	%r18, %tid.y;
	mad.lo.s32 	%r19, %r16, %r17, %r18;
	add.s32 	%r4, %r19, 1;
	mov.u32 	%r20, %ctaid.z;
	mov.u32 	%r21, %ntid.z;
	mov.u32 	%r22, %tid.z;
	mad.lo.s32 	%r23, %r20, %r21, %r22;
	add.s32 	%r6, %r23, 1;
	add.s32 	%r24, %r12, -1;
	max.s32 	%r25, %r2, %r4;
	max.s32 	%r26, %r25, %r6;
	setp.ge.s32 	%p1, %r26, %r24;
	@%p1 bra 	$L__BB1_3;
	mul.lo.s32 	%r27, %r12, %r12;
	mul.lo.s32 	%r7, %r27, %r2;
	mul.lo.s32 	%r8, %r12, %r4;
	add.s32 	%r9, %r7, %r8;
	add.s32 	%r10, %r9, %r6;
	mul.lo.s32 	%r28, %r27, %r12;
	setp.ge.s32 	%p2, %r10, %r28;
	@%p2 bra 	$L__BB1_3;
	cvta.to.global.u64 	%rd3, %rd1;
	mul.lo.s32 	%r29, %r12, %r1;
	add.s32 	%r30, %r8, %r6;
	mad.lo.s32 	%r31, %r29, %r12, %r30;
	mul.wide.s32 	%rd4, %r31, 8;
	add.s64 	%rd5, %rd3, %rd4;
	ld.global.f64 	%fd1, [%rd5];
	mad.lo.s32 	%r32, %r12, %r19, %r6;
	add.s32 	%r33, %r32, %r7;
	mul.wide.s32 	%rd6, %r33, 8;
	add.s64 	%rd7, %rd3, %rd6;
	ld.global.f64 	%fd2, [%rd7];
	add.f64 	%fd3, %fd1, %fd2;
	add.s32 	%r34, %r9, %r23;
	mul.wide.s32 	%rd8, %r34, 8;
	add.s64 	%rd9, %rd3, %rd8;
	ld.global.f64 	%fd4, [%rd9];
	add.f64 	%fd5, %fd3, %fd4;
	ld.global.f64 	%fd6, [%rd9+16];
	add.f64 	%fd7, %fd5, %fd6;
	add.s32 	%r35, %r10, %r12;
	mul.wide.s32 	%rd10, %r35, 8;
	add.s64 	%rd11, %rd3, %rd10;
	ld.global.f64 	%fd8, [%rd11];
	add.f64 	%fd9, %fd7, %fd8;
	shl.b32 	%r36, %r12, 1;
	add.s32 	%r37, %r29, %r36;
	mad.lo.s32 	%r38, %r37, %r12, %r30;
	mul.wide.s32 	%rd12, %r38, 8;
	add.s64 	%rd13, %rd3, %rd12;
	ld.global.f64 	%fd10, [%rd13];
	add.f64 	%fd11, %fd9, %fd10;
	div.rn.f64 	%fd12, %fd11, 0d4018000000000000;
	cvta.to.global.u64 	%rd14, %rd2;
	add.s64 	%rd15, %rd14, %rd8;
	st.global.f64 	[%rd15+8], %fd12;
$L__BB1_3:
	ret;

}


// ===== COMPILED SASS (sm_100) =====

	.target	sm_100

	.elftype	@"ET_EXEC"


//--------------------- .note.nv.tkinfo           --------------------------
	.section	.note.nv.tkinfo,"",@"SHT_NOTE"
	.sectionflags	@"SHF_NOTE_NV_TKINFO"
	.tkinfo
        /*0018*/ 	.word	0x00000002
        /*0030*/ 	.string	""
        /*0030*/ 	.string	"ptxas"
        /*0030*/ 	.string	"Cuda compilation tools, release 13.0, V13.0.88"
        /*0030*/ 	.string	"Build cuda_13.0.r13.0/compiler.36424714_0"
        /*0030*/ 	.string	"-arch sm_100 -m 64 "



//--------------------- .note.nv.cuinfo           --------------------------
	.section	.note.nv.cuinfo,"",@"SHT_NOTE"
	.sectionflags	@"SHF_NOTE_NV_CUINFO"
        /*0018*/ 	.short	0x0002
        /*001a*/ 	.short	0x0064
        /*001c*/ 	.short	0x0082
	.zero		2


//--------------------- .nv.info                  --------------------------
	.section	.nv.info,"",@"SHT_CUDA_INFO"
	.align	4


	//----- nvinfo : EIATTR_REGCOUNT
	.align		4
        /*0000*/ 	.byte	0x04, 0x2f
        /*0002*/ 	.short	(.L_1 - .L_0)
	.align		4
.L_0:
        /*0004*/ 	.word	index@(_Z15jacobi_update_APdS_S_i)
        /*0008*/ 	.word	0x0000000e


	//----- nvinfo : EIATTR_FRAME_SIZE
	.align		4
.L_1:
        /*000c*/ 	.byte	0x04, 0x11
        /*000e*/ 	.short	(.L_3 - .L_2)
	.align		4
.L_2:
        /*0010*/ 	.word	index@(_Z15jacobi_update_APdS_S_i)
        /*0014*/ 	.word	0x00000000


	//----- nvinfo : EIATTR_REGCOUNT
	.align		4
.L_3:
        /*0018*/ 	.byte	0x04, 0x2f
        /*001a*/ 	.short	(.L_5 - .L_4)
	.align		4
.L_4:
        /*001c*/ 	.word	index@(_Z15jacobi_update_BPdS_i)
        /*0020*/ 	.word	0x0000001a


	//----- nvinfo : EIATTR_FRAME_SIZE
	.align		4
.L_5:
        /*0024*/ 	.byte	0x04, 0x11
        /*0026*/ 	.short	(.L_7 - .L_6)
	.align		4
.L_6:
        /*0028*/ 	.word	index@($__internal_0_$__cuda_sm20_div_rn_f64_full)
        /*002c*/ 	.word	0x00000000


	//----- nvinfo : EIATTR_FRAME_SIZE
	.align		4
.L_7:
        /*0030*/ 	.byte	0x04, 0x11
        /*0032*/ 	.short	(.L_9 - .L_8)
	.align		4
.L_8:
        /*0034*/ 	.word	index@(_Z15jacobi_update_BPdS_i)
        /*0038*/ 	.word	0x00000000


	//----- nvinfo : EIATTR_MIN_STACK_SIZE
	.align		4
.L_9:
        /*003c*/ 	.byte	0x04, 0x12
        /*003e*/ 	.short	(.L_11 - .L_10)
	.align		4
.L_10:
        /*0040*/ 	.word	index@(_Z15jacobi_update_BPdS_i)
        /*0044*/ 	.word	0x00000000


	//----- nvinfo : EIATTR_MIN_STACK_SIZE
	.align		4
.L_11:
        /*0048*/ 	.byte	0x04, 0x12
        /*004a*/ 	.short	(.L_13 - .L_12)
	.align		4
.L_12:
        /*004c*/ 	.word	index@(_Z15jacobi_update_APdS_S_i)
        /*0050*/ 	.word	0x00000000
.L_13:


//--------------------- .nv.compat                --------------------------
	.section	.nv.compat,"",@"SHT_CUDA_COMPAT_INFO"
	.align	4
        /*0000*/ 	.byte	0x02, 0x09, 0x00, 0x00, 0x02, 0x02, 0x01, 0x00, 0x02, 0x05, 0x05, 0x00, 0x03, 0x07, 0x01, 0x01
        /*0010*/ 	.byte	0x02, 0x03, 0x00, 0x00, 0x02, 0x06, 0x01, 0x00, 0x04, 0x0b, 0x08, 0x00, 0x01, 0x00, 0x00, 0x00
        /*0020*/ 	.byte	0x00, 0x00, 0x00, 0x00


//--------------------- .nv.info._Z15jacobi_update_BPdS_i --------------------------
	.section	.nv.info._Z15jacobi_update_BPdS_i,"",@"SHT_CUDA_INFO"
	.sectionflags	@""
	.align	4


	//----- nvinfo : EIATTR_CUDA_API_VERSION
	.align		4
        /*0000*/ 	.byte	0x04, 0x37
        /*0002*/ 	.short	(.L_15 - .L_14)
.L_14:
        /*0004*/ 	.word	0x00000082


	//----- nvinfo : EIATTR_KPARAM_INFO
	.align		4
.L_15:
        /*0008*/ 	.byte	0x04, 0x17
        /*000a*/ 	.short	(.L_17 - .L_16)
.L_16:
        /*000c*/ 	.word	0x00000000
        /*0010*/ 	.short	0x0002
        /*0012*/ 	.short	0x0010
        /*0014*/ 	.byte	0x00, 0xf0, 0x11, 0x00


	//----- nvinfo : EIATTR_KPARAM_INFO
	.align		4
.L_17:
        /*0018*/ 	.byte	0x04, 0x17
        /*001a*/ 	.short	(.L_19 - .L_18)
.L_18:
        /*001c*/ 	.word	0x00000000
        /*0020*/ 	.short	0x0001
        /*0022*/ 	.short	0x0008
        /*0024*/ 	.byte	0x00, 0xf5, 0x21, 0x00


	//----- nvinfo : EIATTR_KPARAM_INFO
	.align		4
.L_19:
        /*0028*/ 	.byte	0x04, 0x17
        /*002a*/ 	.short	(.L_21 - .L_20)
.L_20:
        /*002c*/ 	.word	0x00000000
        /*0030*/ 	.short	0x0000
        /*0032*/ 	.short	0x0000
        /*0034*/ 	.byte	0x00, 0xf5, 0x21, 0x00


	//----- nvinfo : EIATTR_SPARSE_MMA_MASK
	.align		4
.L_21:
        /*0038*/ 	.byte	0x03, 0x50
        /*003a*/ 	.short	0x0000


	//----- nvinfo : EIATTR_MAXREG_COUNT
	.align		4
        /*003c*/ 	.byte	0x03, 0x1b
        /*003e*/ 	.short	0x00ff


	//----- nvinfo : EIATTR_MERCURY_ISA_VERSION
	.align		4
        /*0040*/ 	.byte	0x03, 0x5f
        /*0042*/ 	.short	0x0101


	//----- nvinfo : EIATTR_VRC_CTA_INIT_COUNT
	.align		4
        /*0044*/ 	.byte	0x02, 0x4a
	.zero		1
	.zero		1


	//----- nvinfo : EIATTR_EXIT_INSTR_OFFSETS
	.align		4
        /*0048*/ 	.byte	0x04, 0x1c
        /*004a*/ 	.short	(.L_23 - .L_22)


	//   ....[0]....
.L_22:
        /*004c*/ 	.word	0x00000140


	//   ....[1]....
        /*0050*/ 	.word	0x000001b0


	//   ....[2]....
        /*0054*/ 	.word	0x000004e0


	//----- nvinfo : EIATTR_CRS_STACK_SIZE
	.align		4
.L_23:
        /*0058*/ 	.byte	0x04, 0x1e
        /*005a*/ 	.short	(.L_25 - .L_24)
.L_24:
        /*005c*/ 	.word	0x00000000


	//----- nvinfo : EIATTR_CBANK_PARAM_SIZE
	.align		4
.L_25:
        /*0060*/ 	.byte	0x03, 0x19
        /*0062*/ 	.short	0x0014


	//----- nvinfo : EIATTR_PARAM_CBANK
	.align		4
        /*0064*/ 	.byte	0x04, 0x0a
        /*0066*/ 	.short	(.L_27 - .L_26)
	.align		4
.L_26:
        /*0068*/ 	.word	index@(.nv.constant0._Z15jacobi_update_BPdS_i)
        /*006c*/ 	.short	0x0380
        /*006e*/ 	.short	0x0014


	//----- nvinfo : EIATTR_SW_WAR
	.align		4
.L_27:
        /*0070*/ 	.byte	0x04, 0x36
        /*0072*/ 	.short	(.L_29 - .L_28)
.L_28:
        /*0074*/ 	.word	0x00000008
.L_29:


//--------------------- .nv.info._Z15jacobi_update_APdS_S_i --------------------------
	.section	.nv.info._Z15jacobi_update_APdS_S_i,"",@"SHT_CUDA_INFO"
	.sectionflags	@""
	.align	4


	//----- nvinfo : EIATTR_CUDA_API_VERSION
	.align		4
        /*0000*/ 	.byte	0x04, 0x37
        /*0002*/ 	.short	(.L_31 - .L_30)
.L_30:
        /*0004*/ 	.word	0x00000082


	//----- nvinfo : EIATTR_KPARAM_INFO
	.align		4
.L_31:
        /*0008*/ 	.byte	0x04, 0x17
        /*000a*/ 	.short	(.L_33 - .L_32)
.L_32:
        /*000c*/ 	.word	0x00000000
        /*0010*/ 	.short	0x0003
        /*0012*/ 	.short	0x0018
        /*0014*/ 	.byte	0x00, 0xf0, 0x11, 0x00


	//----- nvinfo : EIATTR_KPARAM_INFO
	.align		4
.L_33:
        /*0018*/ 	.byte	0x04, 0x17
        /*001a*/ 	.short	(.L_35 - .L_34)
.L_34:
        /*001c*/ 	.word	0x00000000
        /*0020*/ 	.short	0x0002
        /*0022*/ 	.short	0x0010
        /*0024*/ 	.byte	0x00, 0xf5, 0x21, 0x00


	//----- nvinfo : EIATTR_KPARAM_INFO
	.align		4
.L_35:
        /*0028*/ 	.byte	0x04, 0x17
        /*002a*/ 	.short	(.L_37 - .L_36)
.L_36:
        /*002c*/ 	.word	0x00000000
        /*0030*/ 	.short	0x0001
        /*0032*/ 	.short	0x0008
        /*0034*/ 	.byte	0x00, 0xf5, 0x21, 0x00


	//----- nvinfo : EIATTR_KPARAM_INFO
	.align		4
.L_37:
        /*0038*/ 	.byte	0x04, 0x17
        /*003a*/ 	.short	(.L_39 - .L_38)
.L_38:
        /*003c*/ 	.word	0x00000000
        /*0040*/ 	.short	0x0000
        /*0042*/ 	.short	0x0000
        /*0044*/ 	.byte	0x00, 0xf5, 0x21, 0x00


	//----- nvinfo : EIATTR_SPARSE_MMA_MASK
	.align		4
.L_39:
        /*0048*/ 	.byte	0x03, 0x50
        /*004a*/ 	.short	0x0000


	//----- nvinfo : EIATTR_MAXREG_COUNT
	.align		4
        /*004c*/ 	.byte	0x03, 0x1b
        /*004e*/ 	.short	0x00ff


	//----- nvinfo : EIATTR_MERCURY_ISA_VERSION
	.align		4
        /*0050*/ 	.byte	0x03, 0x5f
        /*0052*/ 	.short	0x0101


	//----- nvinfo : EIATTR_VRC_CTA_INIT_COUNT
	.align		4
        /*0054*/ 	.byte	0x02, 0x4a
	.zero		1
	.zero		1


	//----- nvinfo : EIATTR_EXIT_INSTR_OFFSETS
	.align		4
        /*0058*/ 	.byte	0x04, 0x1c
        /*005a*/ 	.short	(.L_41 - .L_40)


	//   ....[0]....
.L_40:
        /*005c*/ 	.word	0x00000140


	//   ....[1]....
        /*0060*/ 	.word	0x000001a0


	//   ....[2]....
        /*0064*/ 	.word	0x00000280


	//----- nvinfo : EIATTR_CBANK_PARAM_SIZE
	.align		4
.L_41:
        /*0068*/ 	.byte	0x03, 0x19
        /*006a*/ 	.short	0x001c


	//----- nvinfo : EIATTR_PARAM_CBANK
	.align		4
        /*006c*/ 	.byte	0x04, 0x0a
        /*006e*/ 	.short	(.L_43 - .L_42)
	.align		4
.L_42:
        /*0070*/ 	.word	index@(.nv.constant0._Z15jacobi_update_APdS_S_i)
        /*0074*/ 	.short	0x0380
        /*0076*/ 	.short	0x001c


	//----- nvinfo : EIATTR_SW_WAR
	.align		4
.L_43:
        /*0078*/ 	.byte	0x04, 0x36
        /*007a*/ 	.short	(.L_45 - .L_44)
.L_44:
        /*007c*/ 	.word	0x00000008
.L_45:


//--------------------- .nv.callgraph             --------------------------
	.section	.nv.callgraph,"",@"SHT_CUDA_CALLGRAPH"
	.align	4
	.sectionentsize	8
	.align		4
        /*0000*/ 	.word	0x00000000
	.align		4
        /*0004*/ 	.word	0xffffffff
	.align		4
        /*0008*/ 	.word	0x00000000
	.align		4
        /*000c*/ 	.word	0xfffffffe
	.align		4
        /*0010*/ 	.word	0x00000000
	.align		4
        /*0014*/ 	.word	0xfffffffd
	.align		4
        /*0018*/ 	.word	0x00000000
	.align		4
        /*001c*/ 	.word	0xfffffffc


//--------------------- .text._Z15jacobi_update_BPdS_i --------------------------
	.section	.text._Z15jacobi_update_BPdS_i,"ax",@progbits
	.align	128
        .global         _Z15jacobi_update_BPdS_i
        .type           _Z15jacobi_update_BPdS_i,@function
        .size           _Z15jacobi_update_BPdS_i,(.L_x_8 - _Z15jacobi_update_BPdS_i)
        .other          _Z15jacobi_update_BPdS_i,@"STO_CUDA_ENTRY STV_DEFAULT"
_Z15jacobi_update_BPdS_i:
.text._Z15jacobi_update_BPdS_i:
[----:B------:R-:W-:Y:S01]  /*0000*/  LDC R1, c[0x0][0x37c] ;  /* 0x0000df00ff017b82 */ /* 0x000fe20000000800 */
[----:B------:R-:W0:Y:S07]  /*0010*/  S2R R0, SR_TID.X ;  /* 0x0000000000007919 */ /* 0x000e2e0000002100 */
[----:B------:R-:W0:Y:S01]  /*0020*/  LDC R3, c[0x0][0x360] ;  /* 0x0000d800ff037b82 */ /* 0x000e220000000800 */
[----:B------:R-:W1:Y:S01]  /*0030*/  S2R R2, SR_TID.Y ;  /* 0x0000000000027919 */ /* 0x000e620000002200 */
[----:B------:R-:W2:Y:S06]  /*0040*/  S2R R7, SR_TID.Z ;  /* 0x0000000000077919 */ /* 0x000eac0000002300 */
[----:B------:R-:W1:Y:S08]  /*0050*/  LDC R5, c[0x0][0x364] ;  /* 0x0000d900ff057b82 */ /* 0x000e700000000800 */
[----:B------:R-:W0:Y:S08]  /*0060*/  S2UR UR4, SR_CTAID.X ;  /* 0x00000000000479c3 */ /* 0x000e300000002500 */
[----:B------:R-:W1:Y:S08]  /*0070*/  S2UR UR5, SR_CTAID.Y ;  /* 0x00000000000579c3 */ /* 0x000e700000002600 */
[----:B------:R-:W2:Y:S08]  /*0080*/  S2UR UR6, SR_CTAID.Z ;  /* 0x00000000000679c3 */ /* 0x000eb00000002700 */
[----:B------:R-:W2:Y:S01]  /*0090*/  LDC R4, c[0x0][0x368] ;  /* 0x0000da00ff047b82 */ /* 0x000ea20000000800 */
[----:B0-----:R-:W-:-:S04]  /*00a0*/  IMAD R3, R3, UR4, R0 ;  /* 0x0000000403037c24 */ /* 0x001fc8000f8e0200 */
[----:B------:R-:W-:-:S03]  /*00b0*/  VIADD R0, R3, 0x1 ;  /* 0x0000000103007836 */ /* 0x000fc60000000000 */
[----:B------:R-:W0:Y:S01]  /*00c0*/  LDC R10, c[0x0][0x390] ;  /* 0x0000e400ff0a7b82 */ /* 0x000e220000000800 */
[----:B-1----:R-:W-:-:S04]  /*00d0*/  IMAD R5, R5, UR5, R2 ;  /* 0x0000000505057c24 */ /* 0x002fc8000f8e0202 */
[----:B------:R-:W-:Y:S02]  /*00e0*/  VIADD R11, R5, 0x1 ;  /* 0x00000001050b7836 */ /* 0x000fe40000000000 */
[----:B--2---:R-:W-:-:S04]  /*00f0*/  IMAD R4, R4, UR6, R7 ;  /* 0x0000000604047c24 */ /* 0x004fc8000f8e0207 */
[----:B------:R-:W-:Y:S01]  /*0100*/  VIADD R2, R4, 0x1 ;  /* 0x0000000104027836 */ /* 0x000fe20000000000 */
[----:B0-----:R-:W-:-:S04]  /*0110*/  IADD3 R6, PT, PT, R10, -0x1, RZ ;  /* 0xffffffff0a067810 */ /* 0x001fc80007ffe0ff */
[----:B------:R-:W-:-:S04]  /*0120*/  VIMNMX3 R7, R0, R11, R2, !PT ;  /* 0x0000000b0007720f */ /* 0x000fc80007800102 */
[----:B------:R-:W-:-:S13]  /*0130*/  ISETP.GE.AND P0, PT, R7, R6, PT ;  /* 0x000000060700720c */ /* 0x000fda0003f06270 */
[----:B------:R-:W-:Y:S05]  /*0140*/  @P0 EXIT ;  /* 0x000000000000094d */ /* 0x000fea0003800000 */
[----:B------:R-:W-:-:S04]  /*0150*/  IMAD R7, R10, R10, RZ ;  /* 0x0000000a0a077224 */ /* 0x000fc800078e02ff */
[----:B------:R-:W-:Y:S02]  /*0160*/  IMAD R0, R0, R7, RZ ;  /* 0x0000000700007224 */ /* 0x000fe400078e02ff */
[-C--:B------:R-:W-:Y:S02]  /*0170*/  IMAD R6, R7, R10.reuse, RZ ;  /* 0x0000000a07067224 */ /* 0x080fe400078e02ff */
[----:B------:R-:W-:-:S04]  /*0180*/  IMAD R15, R11, R10, R0 ;  /* 0x0000000a0b0f7224 */ /* 0x000fc800078e0200 */
[----:B------:R-:W-:-:S05]  /*0190*/  IMAD.IADD R9, R2, 0x1, R15 ;  /* 0x0000000102097824 */ /* 0x000fca00078e020f */
[----:B------:R-:W-:-:S13]  /*01a0*/  ISETP.GE.AND P0, PT, R9, R6, PT ;  /* 0x000000060900720c */ /* 0x000fda0003f06270 */
[----:B------:R-:W-:Y:S05]  /*01b0*/  @P0 EXIT ;  /* 0x000000000000094d */ /* 0x000fea0003800000 */
[----:B------:R-:W0:Y:S01]  /*01c0*/  LDC.64 R12, c[0x0][0x380] ;  /* 0x0000e000ff0c7b82 */ /* 0x000e220000000a00 */
[----:B------:R-:W1:Y:S01]  /*01d0*/  LDCU.64 UR4, c[0x0][0x358] ;  /* 0x00006b00ff0477ac */ /* 0x000e620008000a00 */
[-CC-:B------:R-:W-:Y:S02]  /*01e0*/  IMAD R5, R5, R10.reuse, R2.reuse ;  /* 0x0000000a05057224 */ /* 0x180fe400078e0202 */
[-C--:B------:R-:W-:Y:S02]  /*01f0*/  IMAD R11, R11, R10.reuse, R2 ;  /* 0x0000000a0b0b7224 */ /* 0x080fe400078e0202 */
[-C--:B------:R-:W-:Y:S02]  /*0200*/  IMAD R19, R3, R10.reuse, RZ ;  /* 0x0000000a03137224 */ /* 0x080fe400078e02ff */
[----:B------:R-:W-:Y:S01]  /*0210*/  IMAD.IADD R3, R0, 0x1, R5 ;  /* 0x0000000100037824 */ /* 0x000fe200078e0205 */
[----:B------:R-:W-:Y:S01]  /*0220*/  IADD3 R0, PT, PT, R4, R15, RZ ;  /* 0x0000000f04007210 */ /* 0x000fe20007ffe0ff */
[----:B------:R-:W-:-:S02]  /*0230*/  IMAD R7, R19, R10, R11 ;  /* 0x0000000a13077224 */ /* 0x000fc400078e020b */
[----:B0-----:R-:W-:-:S04]  /*0240*/  IMAD.WIDE R2, R3, 0x8, R12 ;  /* 0x0000000803027825 */ /* 0x001fc800078e020c */
[--C-:B------:R-:W-:Y:S02]  /*0250*/  IMAD.WIDE R6, R7, 0x8, R12.reuse ;  /* 0x0000000807067825 */ /* 0x100fe400078e020c */
[----:B-1----:R-:W2:Y:S04]  /*0260*/  LDG.E.64 R2, desc[UR4][R2.64] ;  /* 0x0000000402027981 */ /* 0x002ea8000c1e1b00 */
[----:B------:R-:W2:Y:S01]  /*0270*/  LDG.E.64 R6, desc[UR4][R6.64] ;  /* 0x0000000406067981 */ /* 0x000ea2000c1e1b00 */
[----:B------:R-:W-:-:S05]  /*0280*/  IMAD.WIDE R16, R0, 0x8, R12 ;  /* 0x0000000800107825 */ /* 0x000fca00078e020c */
[----:B------:R-:W3:Y:S01]  /*0290*/  LDG.E.64 R4, desc[UR4][R16.64] ;  /* 0x0000000410047981 */ /* 0x000ee2000c1e1b00 */
[----:B------:R-:W-:-:S03]  /*02a0*/  IMAD.IADD R15, R9, 0x1, R10 ;  /* 0x00000001090f7824 */ /* 0x000fc600078e020a */
[----:B------:R-:W4:Y:S01]  /*02b0*/  LDG.E.64 R8, desc[UR4][R16.64+0x10] ;  /* 0x0000100410087981 */ /* 0x000f22000c1e1b00 */
[----:B------:R-:W-:Y:S02]  /*02c0*/  IMAD R14, R10, 0x2, R19 ;  /* 0x000000020a0e7824 */ /* 0x000fe400078e0213 */
[----:B------:R-:W-:-:S04]  /*02d0*/  IMAD.WIDE R18, R15, 0x8, R12 ;  /* 0x000000080f127825 */ /* 0x000fc800078e020c */
[----:B------:R-:W-:Y:S02]  /*02e0*/  IMAD R15, R14, R10, R11 ;  /* 0x0000000a0e0f7224 */ /* 0x000fe400078e020b */
[----:B------:R-:W5:Y:S02]  /*02f0*/  LDG.E.64 R10, desc[UR4][R18.64] ;  /* 0x00000004120a7981 */ /* 0x000f64000c1e1b00 */
[----:B------:R-:W-:-:S06]  /*0300*/  IMAD.WIDE R12, R15, 0x8, R12 ;  /* 0x000000080f0c7825 */ /* 0x000fcc00078e020c */
[----:B------:R-:W5:Y:S01]  /*0310*/  LDG.E.64 R12, desc[UR4][R12.64] ;  /* 0x000000040c0c7981 */ /* 0x000f62000c1e1b00 */
[----:B------:R-:W0:Y:S01]  /*0320*/  MUFU.RCP64H R21, 6 ;  /* 0x4018000000157908 */ /* 0x000e220000001800 */
[----:B------:R-:W-:Y:S02]  /*0330*/  HFMA2 R14, -RZ, RZ, 0, 0 ;  /* 0x00000000ff0e7431 */ /* 0x000fe400000001ff */
[----:B------:R-:W-:Y:S01]  /*0340*/  IMAD.MOV.U32 R15, RZ, RZ, 0x40180000 ;  /* 0x40180000ff0f7424 */ /* 0x000fe200078e00ff */
[----:B------:R-:W-:Y:S01]  /*0350*/  BSSY.RECONVERGENT B0, `(.L_x_0) ;  /* 0x0000015000007945 */ /* 0x000fe20003800200 */
[----:B------:R-:W-:-:S06]  /*0360*/  IMAD.MOV.U32 R20, RZ, RZ, 0x1 ;  /* 0x00000001ff147424 */ /* 0x000fcc00078e00ff */
[----:B0-----:R-:W-:-:S08]  /*0370*/  DFMA R22, R20, -R14, 1 ;  /* 0x3ff000001416742b */ /* 0x001fd0000000080e */
[----:B------:R-:W-:-:S08]  /*0380*/  DFMA R22, R22, R22, R22 ;  /* 0x000000161616722b */ /* 0x000fd00000000016 */
[----:B------:R-:W-:-:S08]  /*0390*/  DFMA R22, R20, R22, R20 ;  /* 0x000000161416722b */ /* 0x000fd00000000014 */
[----:B------:R-:W-:-:S08]  /*03a0*/  DFMA R14, R22, -R14, 1 ;  /* 0x3ff00000160e742b */ /* 0x000fd0000000080e */
[----:B------:R-:W-:Y:S02]  /*03b0*/  DFMA R14, R22, R14, R22 ;  /* 0x0000000e160e722b */ /* 0x000fe40000000016 */
[----:B--2---:R-:W-:-:S08]  /*03c0*/  DADD R2, R6, R2 ;  /* 0x0000000006027229 */ /* 0x004fd00000000002 */
[----:B---3--:R-:W-:-:S08]  /*03d0*/  DADD R2, R2, R4 ;  /* 0x0000000002027229 */ /* 0x008fd00000000004 */
[----:B----4-:R-:W-:-:S08]  /*03e0*/  DADD R2, R2, R8 ;  /* 0x0000000002027229 */ /* 0x010fd00000000008 */
[----:B-----5:R-:W-:-:S08]  /*03f0*/  DADD R2, R2, R10 ;  /* 0x0000000002027229 */ /* 0x020fd0000000000a */
[----:B------:R-:W-:-:S08]  /*0400*/  DADD R12, R2, R12 ;  /* 0x00000000020c7229 */ /* 0x000fd0000000000c */
[----:B------:R-:W-:Y:S02]  /*0410*/  DMUL R2, R12, R14 ;  /* 0x0000000e0c027228 */ /* 0x000fe40000000000 */
[----:B------:R-:W-:-:S06]  /*0420*/  FSETP.GEU.AND P1, PT, |R13|, 6.5827683646048100446e-37, PT ;  /* 0x036000000d00780b */ /* 0x000fcc0003f2e200 */
[----:B------:R-:W-:-:S08]  /*0430*/  DFMA R4, R2, -6, R12 ;  /* 0xc01800000204782b */ /* 0x000fd0000000000c */
[----:B------:R-:W-:-:S10]  /*0440*/  DFMA R2, R14, R4, R2 ;  /* 0x000000040e02722b */ /* 0x000fd40000000002 */
[----:B------:R-:W-:-:S05]  /*0450*/  FFMA R4, RZ, 2.375, R3 ;  /* 0x40180000ff047823 */ /* 0x000fca0000000003 */
[----:B------:R-:W-:-:S13]  /*0460*/  FSETP.GT.AND P0, PT, |R4|, 1.469367938527859385e-39, PT ;  /* 0x001000000400780b */ /* 0x000fda0003f04200 */
[----:B------:R-:W-:Y:S05]  /*0470*/  @P0 BRA P1, `(.L_x_1) ;  /* 0x0000000000080947 */ /* 0x000fea0000800000 */
[----:B------:R-:W-:-:S07]  /*0480*/  MOV R6, 0x4a0 ;  /* 0x000004a000067802 */ /* 0x000fce0000000f00 */
[----:B------:R-:W-:Y:S05]  /*0490*/  CALL.REL.NOINC `($__internal_0_$__cuda_sm20_div_rn_f64_full) ;  /* 0x0000000000147944 */ /* 0x000fea0003c00000 */
.L_x_1:
[----:B------:R-:W-:Y:S05]  /*04a0*/  BSYNC.RECONVERGENT B0 ;  /* 0x0000000000007941 */ /* 0x000fea0003800200 */
.L_x_0:
[----:B------:R-:W0:Y:S02]  /*04b0*/  LDC.64 R4, c[0x0][0x388] ;  /* 0x0000e200ff047b82 */ /* 0x000e240000000a00 */
[----:B0-----:R-:W-:-:S05]  /*04c0*/  IMAD.WIDE R4, R0, 0x8, R4 ;  /* 0x0000000800047825 */ /* 0x001fca00078e0204 */
[----:B------:R-:W-:Y:S01]  /*04d0*/  STG.E.64 desc[UR4][R4.64+0x8], R2 ;  /* 0x0000080204007986 */ /* 0x000fe2000c101b04 */
[----:B------:R-:W-:Y:S05]  /*04e0*/  EXIT ;  /* 0x000000000000794d */ /* 0x000fea0003800000 */
        .weak           $__internal_0_$__cuda_sm20_div_rn_f64_full
        .type           $__internal_0_$__cuda_sm20_div_rn_f64_full,@function
        .size           $__internal_0_$__cuda_sm20_div_rn_f64_full,(.L_x_8 - $__internal_0_$__cuda_sm20_div_rn_f64_full)
$__internal_0_$__cuda_sm20_div_rn_f64_full:
[----:B------:R-:W-:Y:S01]  /*04f0*/  IMAD.MOV.U32 R3, RZ, RZ, 0x3ff80000 ;  /* 0x3ff80000ff037424 */ /* 0x000fe200078e00ff */
[----:B------:R-:W-:Y:S01]  /*0500*/  MOV R2, 0x0 ;  /* 0x0000000000027802 */ /* 0x000fe20000000f00 */
[----:B------:R-:W-:Y:S01]  /*0510*/  IMAD.MOV.U32 R8, RZ, RZ, 0x1 ;  /* 0x00000001ff087424 */ /* 0x000fe200078e00ff */
[----:B------:R-:W-:Y:S01]  /*0520*/  MOV R4, R12 ;  /* 0x0000000c00047202 */ /* 0x000fe20000000f00 */
[----:B------:R-:W0:Y:S01]  /*0530*/  MUFU.RCP64H R9, R3 ;  /* 0x0000000300097308 */ /* 0x000e220000001800 */
[----:B------:R-:W-:Y:S01]  /*0540*/  IMAD.MOV.U32 R5, RZ, RZ, R13 ;  /* 0x000000ffff057224 */ /* 0x000fe200078e000d */
[----:B------:R-:W-:Y:S01]  /*0550*/  MOV R19, 0x40100000 ;  /* 0x4010000000137802 */ /* 0x000fe20000000f00 */
[----:B------:R-:W-:Y:S01]  /*0560*/  IMAD.MOV.U32 R13, RZ, RZ, 0x1ca00000 ;  /* 0x1ca00000ff0d7424 */ /* 0x000fe200078e00ff */
[----:B------:R-:W-:Y:S02]  /*0570*/  BSSY.RECONVERGENT B1, `(.L_x_2) ;  /* 0x0000045000017945 */ /* 0x000fe40003800200 */
[----:B------:R-:W-:Y:S01]  /*0580*/  FSETP.GEU.AND P1, PT, |R5|, 1.469367938527859385e-39, PT ;  /* 0x001000000500780b */ /* 0x000fe20003f2e200 */
[----:B------:R-:W-:Y:S01]  /*0590*/  VIADD R20, R19, 0xffffffff ;  /* 0xffffffff13147836 */ /* 0x000fe20000000000 */
[----:B------:R-:W-:-:S04]  /*05a0*/  LOP3.LUT R7, R5, 0x7ff00000, RZ, 0xc0, !PT ;  /* 0x7ff0000005077812 */ /* 0x000fc800078ec0ff */
[----:B------:R-:W-:Y:S01]  /*05b0*/  ISETP.GE.U32.AND P0, PT, R7, 0x40100000, PT ;  /* 0x401000000700780c */ /* 0x000fe20003f06070 */
[----:B------:R-:W-:-:S03]  /*05c0*/  IMAD.MOV.U32 R18, RZ, RZ, R7 ;  /* 0x000000ffff127224 */ /* 0x000fc600078e0007 */
[----:B------:R-:W-:Y:S01]  /*05d0*/  SEL R13, R13, 0x63400000, !P0 ;  /* 0x634000000d0d7807 */ /* 0x000fe20004000000 */
[----:B0-----:R-:W-:-:S08]  /*05e0*/  DFMA R10, R8, -R2, 1 ;  /* 0x3ff00000080a742b */ /* 0x001fd00000000802 */
[----:B------:R-:W-:-:S08]  /*05f0*/  DFMA R10, R10, R10, R10 ;  /* 0x0000000a0a0a722b */ /* 0x000fd0000000000a */
[----:B------:R-:W-:Y:S01]  /*0600*/  DFMA R14, R8, R10, R8 ;  /* 0x0000000a080e722b */ /* 0x000fe20000000008 */
[C-C-:B------:R-:W-:Y:S02]  /*0610*/  @!P1 LOP3.LUT R10, R13.reuse, 0x80000000, R5.reuse, 0xf8, !PT ;  /* 0x800000000d0a9812 */ /* 0x140fe400078ef805 */
[----:B------:R-:W-:Y:S02]  /*0620*/  LOP3.LUT R9, R13, 0x800fffff, R5, 0xf8, !PT ;  /* 0x800fffff0d097812 */ /* 0x000fe400078ef805 */
[----:B------:R-:W-:Y:S01]  /*0630*/  @!P1 LOP3.LUT R11, R10, 0x100000, RZ, 0xfc, !PT ;  /* 0x001000000a0b9812 */ /* 0x000fe200078efcff */
[----:B------:R-:W-:Y:S01]  /*0640*/  @!P1 IMAD.MOV.U32 R10, RZ, RZ, RZ ;  /* 0x000000ffff0a9224 */ /* 0x000fe200078e00ff */
[----:B------:R-:W-:Y:S01]  /*0650*/  MOV R8, R4 ;  /* 0x0000000400087202 */ /* 0x000fe20000000f00 */
[----:B------:R-:W-:-:S05]  /*0660*/  DFMA R16, R14, -R2, 1 ;  /* 0x3ff000000e10742b */ /* 0x000fca0000000802 */
[----:B------:R-:W-:-:S03]  /*0670*/  @!P1 DFMA R8, R8, 2, -R10 ;  /* 0x400000000808982b */ /* 0x000fc6000000080a */
[----:B------:R-:W-:-:S07]  /*0680*/  DFMA R16, R14, R16, R14 ;  /* 0x000000100e10722b */ /* 0x000fce000000000e */
[----:B------:R-:W-:Y:S01]  /*0690*/  @!P1 LOP3.LUT R18, R9, 0x7ff00000, RZ, 0xc0, !PT ;  /* 0x7ff0000009129812 */ /* 0x000fe200078ec0ff */
[----:B------:R-:W-:-:S04]  /*06a0*/  DMUL R10, R16, R8 ;  /* 0x00000008100a7228 */ /* 0x000fc80000000000 */
[----:B------:R-:W-:-:S04]  /*06b0*/  VIADD R12, R18, 0xffffffff ;  /* 0xffffffff120c7836 */ /* 0x000fc80000000000 */
[----:B------:R-:W-:Y:S01]  /*06c0*/  DFMA R14, R10, -R2, R8 ;  /* 0x800000020a0e722b */ /* 0x000fe20000000008 */
[----:B------:R-:W-:-:S04]  /*06d0*/  ISETP.GT.U32.AND P0, PT, R12, 0x7feffffe, PT ;  /* 0x7feffffe0c00780c */ /* 0x000fc80003f04070 */
[----:B------:R-:W-:-:S03]  /*06e0*/  ISETP.GT.U32.OR P0, PT, R20, 0x7feffffe, P0 ;  /* 0x7feffffe1400780c */ /* 0x000fc60000704470 */
[----:B------:R-:W-:-:S10]  /*06f0*/  DFMA R10, R16, R14, R10 ;  /* 0x0000000e100a722b */ /* 0x000fd4000000000a */
[----:B------:R-:W-:Y:S05]  /*0700*/  @P0 BRA `(.L_x_3) ;  /* 0x0000000000680947 */ /* 0x000fea0003800000 */
[----:B------:R-:W-:-:S04]  /*0710*/  MOV R4, 0x40100000 ;  /* 0x4010000000047802 */ /* 0x000fc80000000f00 */
[----:B------:R-:W-:-:S04]  /*0720*/  VIADDMNMX R7, R7, -R4, 0xb9600000, !PT ;  /* 0xb960000007077446 */ /* 0x000fc80007800904 */
[----:B------:R-:W-:-:S05]  /*0730*/  VIMNMX R4, PT, PT, R7, 0x46a00000, PT ;  /* 0x46a0000007047848 */ /* 0x000fca0003fe0100 */
[----:B------:R-:W-:Y:S01]  /*0740*/  IMAD.IADD R7, R4, 0x1, -R13 ;  /* 0x0000000104077824 */ /* 0x000fe200078e0a0d */
[----:B------:R-:W-:-:S03]  /*0750*/  MOV R4, RZ ;  /* 0x000000ff00047202 */ /* 0x000fc60000000f00 */
[----:B------:R-:W-:-:S06]  /*0760*/  VIADD R5, R7, 0x7fe00000 ;  /* 0x7fe0000007057836 */ /* 0x000fcc0000000000 */
[----:B------:R-:W-:-:S10]  /*0770*/  DMUL R12, R10, R4 ;  /* 0x000000040a0c7228 */ /* 0x000fd40000000000 */
[----:B------:R-:W-:-:S13]  /*0780*/  FSETP.GTU.AND P0, PT, |R13|, 1.469367938527859385e-39, PT ;  /* 0x001000000d00780b */ /* 0x000fda0003f0c200 */
[----:B------:R-:W-:Y:S05]  /*0790*/  @P0 BRA `(.L_x_4) ;  /* 0x0000000000880947 */ /* 0x000fea0003800000 */
[----:B------:R-:W-:Y:S01]  /*07a0*/  DFMA R2, R10, -R2, R8 ;  /* 0x800000020a02722b */ /* 0x000fe20000000008 */
[----:B------:R-:W-:-:S09]  /*07b0*/  IMAD.MOV.U32 R4, RZ, RZ, RZ ;  /* 0x000000ffff047224 */ /* 0x000fd200078e00ff */
[C---:B------:R-:W-:Y:S02]  /*07c0*/  FSETP.NEU.AND P0, PT, R3.reuse, RZ, PT ;  /* 0x000000ff0300720b */ /* 0x040fe40003f0d000 */
[----:B------:R-:W-:-:S04]  /*07d0*/  LOP3.LUT R2, R3, 0x40180000, RZ, 0x3c, !PT ;  /* 0x4018000003027812 */ /* 0x000fc800078e3cff */
[----:B------:R-:W-:-:S04]  /*07e0*/  LOP3.LUT R9, R2, 0x80000000, RZ, 0xc0, !PT ;  /* 0x8000000002097812 */ /* 0x000fc800078ec0ff */
[----:B------:R-:W-:-:S03]  /*07f0*/  LOP3.LUT R5, R9, R5, RZ, 0xfc, !PT ;  /* 0x0000000509057212 */ /* 0x000fc600078efcff */
[----:B------:R-:W-:Y:S05]  /*0800*/  @!P0 BRA `(.L_x_4) ;  /* 0x00000000006c8947 */ /* 0x000fea0003800000 */
[----:B------:R-:W-:Y:S01]  /*0810*/  IMAD.MOV R3, RZ, RZ, -R7 ;  /* 0x000000ffff037224 */ /* 0x000fe200078e0a07 */
[----:B------:R-:W-:Y:S01]  /*0820*/  MOV R2, RZ ;  /* 0x000000ff00027202 */ /* 0x000fe20000000f00 */
[----:B------:R-:W-:Y:S01]  /*0830*/  DMUL.RP R4, R10, R4 ;  /* 0x000000040a047228 */ /* 0x000fe20000008000 */
[----:B------:R-:W-:-:S04]  /*0840*/  IADD3 R7, PT, PT, -R7, -0x43300000, RZ ;  /* 0xbcd0000007077810 */ /* 0x000fc80007ffe1ff */
[----:B------:R-:W-:-:S05]  /*0850*/  DFMA R2, R12, -R2, R10 ;  /* 0x800000020c02722b */ /* 0x000fca000000000a */
[----:B------:R-:W-:-:S05]  /*0860*/  LOP3.LUT R9, R5, R9, RZ, 0x3c, !PT ;  /* 0x0000000905097212 */ /* 0x000fca00078e3cff */
[----:B------:R-:W-:-:S04]  /*0870*/  FSETP.NEU.AND P0, PT, |R3|, R7, PT ;  /* 0x000000070300720b */ /* 0x000fc80003f0d200 */
[----:B------:R-:W-:Y:S02]  /*0880*/  FSEL R12, R4, R12, !P0 ;  /* 0x0000000c040c7208 */ /* 0x000fe40004000000 */
[----:B------:R-:W-:Y:S01]  /*0890*/  FSEL R13, R9, R13, !P0 ;  /* 0x0000000d090d7208 */ /* 0x000fe20004000000 */
[----:B------:R-:W-:Y:S06]  /*08a0*/  BRA `(.L_x_4) ;  /* 0x0000000000447947 */ /* 0x000fec0003800000 */
.L_x_3:
[----:B------:R-:W-:-:S14]  /*08b0*/  DSETP.NAN.AND P0, PT, R4, R4, PT ;  /* 0x000000040400722a */ /* 0x000fdc0003f08000 */
[----:B------:R-:W-:Y:S05]  /*08c0*/  @P0 BRA `(.L_x_5) ;  /* 0x0000000000340947 */ /* 0x000fea0003800000 */
[----:B------:R-:W-:Y:S01]  /*08d0*/  ISETP.NE.AND P0, PT, R18, R19, PT ;  /* 0x000000131200720c */ /* 0x000fe20003f05270 */
[----:B------:R-:W-:Y:S02]  /*08e0*/  IMAD.MOV.U32 R12, RZ, RZ, 0x0 ;  /* 0x00000000ff0c7424 */ /* 0x000fe400078e00ff */
[----:B------:R-:W-:-:S10]  /*08f0*/  IMAD.MOV.U32 R13, RZ, RZ, -0x80000 ;  /* 0xfff80000ff0d7424 */ /* 0x000fd400078e00ff */
[----:B------:R-:W-:Y:S05]  /*0900*/  @!P0 BRA `(.L_x_4) ;  /* 0x00000000002c8947 */ /* 0x000fea0003800000 */
[----:B------:R-:W-:Y:S02]  /*0910*/  ISETP.NE.AND P0, PT, R18, 0x7ff00000, PT ;  /* 0x7ff000001200780c */ /* 0x000fe40003f05270 */
[----:B------:R-:W-:Y:S02]  /*0920*/  LOP3.LUT R4, R5, 0x40180000, RZ, 0x3c, !PT ;  /* 0x4018000005047812 */ /* 0x000fe400078e3cff */
[----:B------:R-:W-:Y:S02]  /*0930*/  ISETP.EQ.OR P0, PT, R19, RZ, !P0 ;  /* 0x000000ff1300720c */ /* 0x000fe40004702670 */
[----:B------:R-:W-:-:S11]  /*0940*/  LOP3.LUT R13, R4, 0x80000000, RZ, 0xc0, !PT ;  /* 0x80000000040d7812 */ /* 0x000fd600078ec0ff */
[----:B------:R-:W-:Y:S02]  /*0950*/  @P0 LOP3.LUT R2, R13, 0x7ff00000, RZ, 0xfc, !PT ;  /* 0x7ff000000d020812 */ /* 0x000fe400078efcff */
[----:B------:R-:W-:Y:S01]  /*0960*/  @!P0 MOV R12, RZ ;  /* 0x000000ff000c8202 */ /* 0x000fe20000000f00 */
[----:B------:R-:W-:Y:S02]  /*0970*/  @P0 IMAD.MOV.U32 R12, RZ, RZ, RZ ;  /* 0x000000ffff0c0224 */ /* 0x000fe400078e00ff */
[----:B------:R-:W-:Y:S01]  /*0980*/  @P0 IMAD.MOV.U32 R13, RZ, RZ, R2 ;  /* 0x000000ffff0d0224 */ /* 0x000fe200078e0002 */
[----:B------:R-:W-:Y:S06]  /*0990*/  BRA `(.L_x_4) ;  /* 0x0000000000087947 */ /* 0x000fec0003800000 */
.L_x_5:
[----:B------:R-:W-:Y:S02]  /*09a0*/  LOP3.LUT R13, R5, 0x80000, RZ, 0xfc, !PT ;  /* 0x00080000050d7812 */ /* 0x000fe400078efcff */
[----:B------:R-:W-:-:S07]  /*09b0*/  MOV R12, R4 ;  /* 0x00000004000c7202 */ /* 0x000fce0000000f00 */
.L_x_4:
[----:B------:R-:W-:Y:S05]  /*09c0*/  BSYNC.RECONVERGENT B1 ;  /* 0x0000000000017941 */ /* 0x000fea0003800200 */
.L_x_2:
[----:B------:R-:W-:Y:S02]  /*09d0*/  HFMA2 R7, -RZ, RZ, 0, 0 ;  /* 0x00000000ff077431 */ /* 0x000fe400000001ff */
[----:B------:R-:W-:Y:S02]  /*09e0*/  IMAD.MOV.U32 R2, RZ, RZ, R12 ;  /* 0x000000ffff027224 */ /* 0x000fe400078e000c */
[----:B------:R-:W-:Y:S01]  /*09f0*/  IMAD.MOV.U32 R3, RZ, RZ, R13 ;  /* 0x000000ffff037224 */ /* 0x000fe200078e000d */
[----:B------:R-:W-:Y:S06]  /*0a00*/  RET.REL.NODEC R6 `(_Z15jacobi_update_BPdS_i) ;  /* 0xfffffff4067c7950 */ /* 0x000fec0003c3ffff */
.L_x_6:
[----:B------:R-:W-:-:S00]  /*0a10*/  BRA `(.L_x_6) ;  /* 0xfffffffc00fc7947 */ /* 0x000fc0000383ffff */
[----:B------:R-:W-:-:S00]  /*0a20*/  NOP ;  /* 0x0000000000007918 */ /* 0x000fc00000000000 */
        /* <DEDUP_REMOVED lines=13> */
.L_x_8:


//--------------------- .text._Z15jacobi_update_APdS_S_i --------------------------
	.section	.text._Z15jacobi_update_APdS_S_i,"ax",@progbits
	.align	128
        .global         _Z15jacobi_update_APdS_S_i
        .type           _Z15jacobi_update_APdS_S_i,@function
        .size           _Z15jacobi_update_APdS_S_i,(.L_x_10 - _Z15jacobi_update_APdS_S_i)
        .other          _Z15jacobi_update_APdS_S_i,@"STO_CUDA_ENTRY STV_DEFAULT"
_Z15jacobi_update_APdS_S_i:
.text._Z15jacobi_update_APdS_S_i:
[----:B------:R-:W-:Y:S01]  /*0000*/  LDC R1, c[0x0][0x37c] ;  /* 0x0000df00ff017b82 */ /* 0x000fe20000000800 */
[----:B------:R-:W0:Y:S07]  /*0010*/  S2R R3, SR_TID.X ;  /* 0x0000000000037919 */ /* 0x000e2e0000002100 */
[----:B------:R-:W0:Y:S01]  /*0020*/  LDC R0, c[0x0][0x360] ;  /* 0x0000d800ff007b82 */ /* 0x000e220000000800 */
[----:B------:R-:W1:Y:S01]  /*0030*/  LDCU UR7, c[0x0][0x398] ;  /* 0x00007300ff0777ac */ /* 0x000e620008000800 */
[----:B------:R-:W2:Y:S01]  /*0040*/  S2R R5, SR_TID.Y ;  /* 0x0000000000057919 */ /* 0x000ea20000002200 */
[----:B------:R-:W3:Y:S05]  /*0050*/  S2R R7, SR_TID.Z ;  /* 0x0000000000077919 */ /* 0x000eea0000002300 */
[----:B------:R-:W2:Y:S08]  /*0060*/  LDC R2, c[0x0][0x364] ;  /* 0x0000d900ff027b82 */ /* 0x000eb00000000800 */
[----:B------:R-:W0:Y:S08]  /*0070*/  S2UR UR4, SR_CTAID.X ;  /* 0x00000000000479c3 */ /* 0x000e300000002500 */
[----:B------:R-:W2:Y:S08]  /*0080*/  S2UR UR5, SR_CTAID.Y ;  /* 0x00000000000579c3 */ /* 0x000eb00000002600 */
[----:B------:R-:W3:Y:S08]  /*0090*/  S2UR UR6, SR_CTAID.Z ;  /* 0x00000000000679c3 */ /* 0x000ef00000002700 */
[----:B------:R-:W3:Y:S01]  /*00a0*/  LDC R4, c[0x0][0x368] ;  /* 0x0000da00ff047b82 */ /* 0x000ee20000000800 */
[----:B0-----:R-:W-:Y:S01]  /*00b0*/  IMAD R0, R0, UR4, R3 ;  /* 0x0000000400007c24 */ /* 0x001fe2000f8e0203 */
[----:B-1----:R-:W-:-:S04]  /*00c0*/  UIADD3 UR4, UPT, UPT, UR7, -0x1, URZ ;  /* 0xffffffff07047890 */ /* 0x002fc8000fffe0ff */
[----:B------:R-:W-:Y:S01]  /*00d0*/  IADD3 R0, PT, PT, R0, 0x1, RZ ;  /* 0x0000000100007810 */ /* 0x000fe20007ffe0ff */
[----:B--2---:R-:W-:-:S05]  /*00e0*/  IMAD R2, R2, UR5, R5 ;  /* 0x0000000502027c24 */ /* 0x004fca000f8e0205 */
[----:B------:R-:W-:Y:S01]  /*00f0*/  IADD3 R3, PT, PT, R2, 0x1, RZ ;  /* 0x0000000102037810 */ /* 0x000fe20007ffe0ff */
[----:B---3--:R-:W-:-:S05]  /*0100*/  IMAD R4, R4, UR6, R7 ;  /* 0x0000000604047c24 */ /* 0x008fca000f8e0207 */
[----:B------:R-:W-:-:S04]  /*0110*/  IADD3 R4, PT, PT, R4, 0x1, RZ ;  /* 0x0000000104047810 */ /* 0x000fc80007ffe0ff */
[----:B------:R-:W-:-:S04]  /*0120*/  VIMNMX3 R2, R0, R3, R4, !PT ;  /* 0x000000030002720f */ /* 0x000fc80007800104 */
[----:B------:R-:W-:-:S13]  /*0130*/  ISETP.GE.AND P0, PT, R2, UR4, PT ;  /* 0x0000000402007c0c */ /* 0x000fda000bf06270 */
[----:B------:R-:W-:Y:S05]  /*0140*/  @P0 EXIT ;  /* 0x000000000000094d */ /* 0x000fea0003800000 */
[----:B------:R-:W-:Y:S02]  /*0150*/  UIMAD UR4, UR7, UR7, URZ ;  /* 0x00000007070472a4 */ /* 0x000fe4000f8e02ff */
[----:B------:R-:W-:Y:S02]  /*0160*/  IMAD R3, R0, UR7, R3 ;  /* 0x0000000700037c24 */ /* 0x000fe4000f8e0203 */
[----:B------:R-:W-:Y:S02]  /*0170*/  UIMAD UR4, UR4, UR7, URZ ;  /* 0x00000007040472a4 */ /* 0x000fe4000f8e02ff */
[----:B------:R-:W-:-:S05]  /*0180*/  IMAD R5, R3, UR7, R4 ;  /* 0x0000000703057c24 */ /* 0x000fca000f8e0204 */
[----:B------:R-:W-:-:S13]  /*0190*/  ISETP.GE.AND P0, PT, R5, UR4, PT ;  /* 0x0000000405007c0c */ /* 0x000fda000bf06270 */
[----:B------:R-:W-:Y:S05]  /*01a0*/  @P0 EXIT ;  /* 0x000000000000094d */ /* 0x000fea0003800000 */
[----:B------:R-:W0:Y:S01]  /*01b0*/  LDC.64 R2, c[0x0][0x388] ;  /* 0x0000e200ff027b82 */ /* 0x000e220000000a00 */
[----:B------:R-:W1:Y:S07]  /*01c0*/  LDCU.64 UR4, c[0x0][0x358] ;  /* 0x00006b00ff0477ac */ /* 0x000e6e0008000a00 */
[----:B------:R-:W2:Y:S01]  /*01d0*/  LDC.64 R6, c[0x0][0x380] ;  /* 0x0000e000ff067b82 */ /* 0x000ea20000000a00 */
[----:B0-----:R-:W-:-:S04]  /*01e0*/  IMAD.WIDE R2, R5, 0x8, R2 ;  /* 0x0000000805027825 */ /* 0x001fc800078e0202 */
[----:B--2---:R-:W-:Y:S02]  /*01f0*/  IMAD.WIDE R6, R5, 0x8, R6 ;  /* 0x0000000805067825 */ /* 0x004fe400078e0206 */
[----:B-1----:R-:W2:Y:S04]  /*0200*/  LDG.E.64 R4, desc[UR4][R2.64] ;  /* 0x0000000402047981 */ /* 0x002ea8000c1e1b00 */
[----:B------:R-:W2:Y:S01]  /*0210*/  LDG.E.64 R8, desc[UR4][R6.64] ;  /* 0x0000000406087981 */ /* 0x000ea2000c1e1b00 */
[----:B------:R-:W0:Y:S01]  /*0220*/  LDC.64 R10, c[0x0][0x390] ;  /* 0x0000e400ff0a7b82 */ /* 0x000e220000000a00 */
[----:B--2---:R-:W-:-:S08]  /*0230*/  DADD R4, R4, -R8 ;  /* 0x0000000004047229 */ /* 0x004fd00000000808 */
[----:B------:R-:W-:-:S07]  /*0240*/  DADD R8, -RZ, |R4| ;  /* 0x00000000ff087229 */ /* 0x000fce0000000504 */
[----:B0-----:R-:W-:Y:S04]  /*0250*/  REDG.E.MAX.64.STRONG.GPU desc[UR4][R10.64], R8 ;  /* 0x000000080a00798e */ /* 0x001fe8000d12e504 */
[----:B------:R-:W2:Y:S04]  /*0260*/  LDG.E.64 R4, desc[UR4][R2.64] ;  /* 0x0000000402047981 */ /* 0x000ea8000c1e1b00 */
[----:B--2---:R-:W-:Y:S01]  /*0270*/  STG.E.64 desc[UR4][R6.64], R4 ;  /* 0x0000000406007986 */ /* 0x004fe2000c101b04 */
[----:B------:R-:W-:Y:S05]  /*0280*/  EXIT ;  /* 0x000000000000794d */ /* 0x000fea0003800000 */
.L_x_7:
        /* <DEDUP_REMOVED lines=15> */
.L_x_10:


//--------------------- .nv.shared.reserved.0     --------------------------
	.section	.nv.shared.reserved.0,"aw",@nobits
	.weak		__nv_reservedSMEM_offset_0_alias
	.size		__nv_reservedSMEM_offset_0_alias, 0, 64
	.other		__nv_reservedSMEM_offset_0_alias,@"STO_CUDA_RESERVED_SHARED STV_DEFAULT"
__nv_reservedSMEM_offset_0_alias:
	.zero		0
	.zero		64


//--------------------- .nv.constant0._Z15jacobi_update_BPdS_i --------------------------
	.section	.nv.constant0._Z15jacobi_update_BPdS_i,"a",@progbits
	.sectionflags	@""
	.align	4
.nv.constant0._Z15jacobi_update_BPdS_i:
	.zero		916


//--------------------- .nv.constant0._Z15jacobi_update_APdS_S_i --------------------------
	.section	.nv.constant0._Z15jacobi_update_APdS_S_i,"a",@progbits
	.sectionflags	@""
	.align	4
.nv.constant0._Z15jacobi_update_APdS_S_i:
	.zero		924


//--------------------- SYMBOLS --------------------------

	.type		.nv.reservedSmem.offset0,@object
	.size		.nv.reservedSmem.offset0,0x4
